//
// Generated by NVIDIA NVVM Compiler
//
// Compiler Build ID: CL-36424714
// Cuda compilation tools, release 13.0, V13.0.88
// Based on NVVM 20.0.0
//

.version 9.0
.target sm_100
.address_size 64

	// .globl	_Z12parallelSortPii

.visible .entry _Z12parallelSortPii(
	.param .u64 .ptr .align 1 _Z12parallelSortPii_param_0,
	.param .u32 _Z12parallelSortPii_param_1
)
{
	.reg .pred 	%p<86>;
	.reg .b32 	%r<100>;
	.reg .b64 	%rd<21>;

	ld.param.u64 	%rd7, [_Z12parallelSortPii_param_0];
	ld.param.u32 	%r25, [_Z12parallelSortPii_param_1];
	cvta.to.global.u64 	%rd1, %rd7;
	mov.u32 	%r26, %ctaid.x;
	mov.u32 	%r27, %ntid.x;
	mov.u32 	%r28, %tid.x;
	mad.lo.s32 	%r1, %r26, %r27, %r28;
	mul.wide.s32 	%rd8, %r1, 4;
	add.s64 	%rd9, %rd1, %rd8;
	ld.global.u32 	%r2, [%rd9];
	setp.ge.s32 	%p1, %r1, %r25;
	@%p1 bra 	$L__BB0_15;
	setp.lt.s32 	%p2, %r25, 1;
	mov.b64 	%rd20, 0;
	@%p2 bra 	$L__BB0_14;
	and.b32  	%r3, %r25, 7;
	setp.lt.u32 	%p3, %r25, 8;
	mov.b32 	%r94, 0;
	mov.u32 	%r99, %r94;
	@%p3 bra 	$L__BB0_5;
	and.b32  	%r94, %r25, 2147483640;
	add.s64 	%rd19, %rd1, 16;
	mov.b32 	%r88, 0;
	mov.u32 	%r99, %r88;
$L__BB0_4:
	.pragma "nounroll";
	ld.global.u32 	%r32, [%rd19+-16];
	setp.lt.s32 	%p4, %r32, %r2;
	setp.eq.s32 	%p5, %r32, %r2;
	setp.lt.s32 	%p6, %r88, %r1;
	and.pred  	%p7, %p6, %p5;
	or.pred  	%p8, %p4, %p7;
	selp.u32 	%r33, 1, 0, %p8;
	add.s32 	%r34, %r99, %r33;
	ld.global.u32 	%r35, [%rd19+-12];
	setp.lt.s32 	%p9, %r35, %r2;
	setp.eq.s32 	%p10, %r35, %r2;
	add.s32 	%r36, %r88, 1;
	setp.lt.s32 	%p11, %r36, %r1;
	and.pred  	%p12, %p11, %p10;
	or.pred  	%p13, %p9, %p12;
	selp.u32 	%r37, 1, 0, %p13;
	add.s32 	%r38, %r34, %r37;
	ld.global.u32 	%r39, [%rd19+-8];
	setp.lt.s32 	%p14, %r39, %r2;
	setp.eq.s32 	%p15, %r39, %r2;
	add.s32 	%r40, %r88, 2;
	setp.lt.s32 	%p16, %r40, %r1;
	and.pred  	%p17, %p16, %p15;
	or.pred  	%p18, %p14, %p17;
	selp.u32 	%r41, 1, 0, %p18;
	add.s32 	%r42, %r38, %r41;
	ld.global.u32 	%r43, [%rd19+-4];
	setp.lt.s32 	%p19, %r43, %r2;
	setp.eq.s32 	%p20, %r43, %r2;
	add.s32 	%r44, %r88, 3;
	setp.lt.s32 	%p21, %r44, %r1;
	and.pred  	%p22, %p21, %p20;
	or.pred  	%p23, %p19, %p22;
	selp.u32 	%r45, 1, 0, %p23;
	add.s32 	%r46, %r42, %r45;
	ld.global.u32 	%r47, [%rd19];
	setp.lt.s32 	%p24, %r47, %r2;
	setp.eq.s32 	%p25, %r47, %r2;
	add.s32 	%r48, %r88, 4;
	setp.lt.s32 	%p26, %r48, %r1;
	and.pred  	%p27, %p26, %p25;
	or.pred  	%p28, %p24, %p27;
	selp.u32 	%r49, 1, 0, %p28;
	add.s32 	%r50, %r46, %r49;
	ld.global.u32 	%r51, [%rd19+4];
	setp.lt.s32 	%p29, %r51, %r2;
	setp.eq.s32 	%p30, %r51, %r2;
	add.s32 	%r52, %r88, 5;
	setp.lt.s32 	%p31, %r52, %r1;
	and.pred  	%p32, %p31, %p30;
	or.pred  	%p33, %p29, %p32;
	selp.u32 	%r53, 1, 0, %p33;
	add.s32 	%r54, %r50, %r53;
	ld.global.u32 	%r55, [%rd19+8];
	setp.lt.s32 	%p34, %r55, %r2;
	setp.eq.s32 	%p35, %r55, %r2;
	add.s32 	%r56, %r88, 6;
	setp.lt.s32 	%p36, %r56, %r1;
	and.pred  	%p37, %p36, %p35;
	or.pred  	%p38, %p34, %p37;
	selp.u32 	%r57, 1, 0, %p38;
	add.s32 	%r58, %r54, %r57;
	ld.global.u32 	%r59, [%rd19+12];
	setp.lt.s32 	%p39, %r59, %r2;
	setp.eq.s32 	%p40, %r59, %r2;
	add.s32 	%r60, %r88, 7;
	setp.lt.s32 	%p41, %r60, %r1;
	and.pred  	%p42, %p41, %p40;
	or.pred  	%p43, %p39, %p42;
	selp.u32 	%r61, 1, 0, %p43;
	add.s32 	%r99, %r58, %r61;
	add.s64 	%rd19, %rd19, 32;
	add.s32 	%r88, %r88, 8;
	setp.ne.s32 	%p44, %r88, %r94;
	@%p44 bra 	$L__BB0_4;
$L__BB0_5:
	setp.eq.s32 	%p45, %r3, 0;
	@%p45 bra 	$L__BB0_13;
	and.b32  	%r12, %r25, 3;
	setp.lt.u32 	%p46, %r3, 4;
	@%p46 bra 	$L__BB0_8;
	mul.wide.u32 	%rd11, %r94, 4;
	add.s64 	%rd12, %rd1, %rd11;
	ld.global.u32 	%r63, [%rd12];
	setp.lt.s32 	%p47, %r63, %r2;
	setp.eq.s32 	%p48, %r63, %r2;
	setp.lt.s32 	%p49, %r94, %r1;
	and.pred  	%p50, %p49, %p48;
	or.pred  	%p51, %p47, %p50;
	selp.u32 	%r64, 1, 0, %p51;
	add.s32 	%r65, %r99, %r64;
	add.s32 	%r66, %r94, 1;
	ld.global.u32 	%r67, [%rd12+4];
	setp.lt.s32 	%p52, %r67, %r2;
	setp.eq.s32 	%p53, %r67, %r2;
	setp.lt.s32 	%p54, %r66, %r1;
	and.pred  	%p55, %p54, %p53;
	or.pred  	%p56, %p52, %p55;
	selp.u32 	%r68, 1, 0, %p56;
	add.s32 	%r69, %r65, %r68;
	add.s32 	%r70, %r94, 2;
	ld.global.u32 	%r71, [%rd12+8];
	setp.lt.s32 	%p57, %r71, %r2;
	setp.eq.s32 	%p58, %r71, %r2;
	setp.lt.s32 	%p59, %r70, %r1;
	and.pred  	%p60, %p59, %p58;
	or.pred  	%p61, %p57, %p60;
	selp.u32 	%r72, 1, 0, %p61;
	add.s32 	%r73, %r69, %r72;
	add.s32 	%r74, %r94, 3;
	ld.global.u32 	%r75, [%rd12+12];
	setp.lt.s32 	%p62, %r75, %r2;
	setp.eq.s32 	%p63, %r75, %r2;
	setp.lt.s32 	%p64, %r74, %r1;
	and.pred  	%p65, %p64, %p63;
	or.pred  	%p66, %p62, %p65;
	selp.u32 	%r76, 1, 0, %p66;
	add.s32 	%r99, %r73, %r76;
	add.s32 	%r94, %r94, 4;
$L__BB0_8:
	setp.eq.s32 	%p67, %r12, 0;
	@%p67 bra 	$L__BB0_13;
	setp.eq.s32 	%p68, %r12, 1;
	@%p68 bra 	$L__BB0_11;
	mul.wide.u32 	%rd13, %r94, 4;
	add.s64 	%rd14, %rd1, %rd13;
	ld.global.u32 	%r78, [%rd14];
	setp.lt.s32 	%p69, %r78, %r2;
	setp.eq.s32 	%p70, %r78, %r2;
	setp.lt.s32 	%p71, %r94, %r1;
	and.pred  	%p72, %p71, %p70;
	or.pred  	%p73, %p69, %p72;
	selp.u32 	%r79, 1, 0, %p73;
	add.s32 	%r80, %r99, %r79;
	add.s32 	%r81, %r94, 1;
	ld.global.u32 	%r82, [%rd14+4];
	setp.lt.s32 	%p74, %r82, %r2;
	setp.eq.s32 	%p75, %r82, %r2;
	setp.lt.s32 	%p76, %r81, %r1;
	and.pred  	%p77, %p76, %p75;
	or.pred  	%p78, %p74, %p77;
	selp.u32 	%r83, 1, 0, %p78;
	add.s32 	%r99, %r80, %r83;
	add.s32 	%r94, %r94, 2;
$L__BB0_11:
	and.b32  	%r84, %r25, 1;
	setp.eq.b32 	%p79, %r84, 1;
	not.pred 	%p80, %p79;
	@%p80 bra 	$L__BB0_13;
	mul.wide.u32 	%rd15, %r94, 4;
	add.s64 	%rd16, %rd1, %rd15;
	ld.global.u32 	%r85, [%rd16];
	setp.lt.s32 	%p81, %r85, %r2;
	setp.eq.s32 	%p82, %r85, %r2;
	setp.lt.s32 	%p83, %r94, %r1;
	and.pred  	%p84, %p83, %p82;
	or.pred  	%p85, %p81, %p84;
	selp.u32 	%r87, 1, 0, %p85;
	add.s32 	%r99, %r99, %r87;
$L__BB0_13:
	cvt.u64.u32 	%rd20, %r99;
$L__BB0_14:
	shl.b64 	%rd17, %rd20, 2;
	add.s64 	%rd18, %rd1, %rd17;
	st.global.u32 	[%rd18], %r2;
$L__BB0_15:
	ret;

}


// ===== COMPILED SASS (sm_100) =====

	.target	sm_100

	.elftype	@"ET_EXEC"


//--------------------- .note.nv.tkinfo           --------------------------
	.section	.note.nv.tkinfo,"",@"SHT_NOTE"
	.sectionflags	@"SHF_NOTE_NV_TKINFO"
	.tkinfo
        /*0018*/ 	.word	0x00000002
        /*0030*/ 	.string	""
        /*0030*/ 	.string	"ptxas"
        /*0030*/ 	.string	"Cuda compilation tools, release 13.0, V13.0.88"
        /*0030*/ 	.string	"Build cuda_13.0.r13.0/compiler.36424714_0"
        /*0030*/ 	.string	"-arch sm_100 -m 64 "



//--------------------- .note.nv.cuinfo           --------------------------
	.section	.note.nv.cuinfo,"",@"SHT_NOTE"
	.sectionflags	@"SHF_NOTE_NV_CUINFO"
        /*0018*/ 	.short	0x0002
        /*001a*/ 	.short	0x0064
        /*001c*/ 	.short	0x0082
	.zero		2


//--------------------- .nv.info                  --------------------------
	.section	.nv.info,"",@"SHT_CUDA_INFO"
	.align	4


	//----- nvinfo : EIATTR_REGCOUNT
	.align		4
        /*0000*/ 	.byte	0x04, 0x2f
        /*0002*/ 	.short	(.L_1 - .L_0)
	.align		4
.L_0:
        /*0004*/ 	.word	index@(_Z12parallelSortPii)
        /*0008*/ 	.word	0x0000001a


	//----- nvinfo : EIATTR_FRAME_SIZE
	.align		4
.L_1:
        /*000c*/ 	.byte	0x04, 0x11
        /*000e*/ 	.short	(.L_3 - .L_2)
	.align		4
.L_2:
        /*0010*/ 	.word	index@(_Z12parallelSortPii)
        /*0014*/ 	.word	0x00000000


	//----- nvinfo : EIATTR_MIN_STACK_SIZE
	.align		4
.L_3:
        /*0018*/ 	.byte	0x04, 0x12
        /*001a*/ 	.short	(.L_5 - .L_4)
	.align		4
.L_4:
        /*001c*/ 	.word	index@(_Z12parallelSortPii)
        /*0020*/ 	.word	0x00000000
.L_5:


//--------------------- .nv.compat                --------------------------
	.section	.nv.compat,"",@"SHT_CUDA_COMPAT_INFO"
	.align	4
        /*0000*/ 	.byte	0x02, 0x09, 0x00, 0x00, 0x02, 0x02, 0x01, 0x00, 0x02, 0x05, 0x05, 0x00, 0x03, 0x07, 0x01, 0x01
        /*0010*/ 	.byte	0x02, 0x03, 0x00, 0x00, 0x02, 0x06, 0x01, 0x00, 0x04, 0x0b, 0x08, 0x00, 0x09, 0x00, 0x00, 0x00
        /*0020*/ 	.byte	0x00, 0x00, 0x00, 0x00


//--------------------- .nv.info._Z12parallelSortPii --------------------------
	.section	.nv.info._Z12parallelSortPii,"",@"SHT_CUDA_INFO"
	.sectionflags	@""
	.align	4


	//----- nvinfo : EIATTR_CUDA_API_VERSION
	.align		4
        /*0000*/ 	.byte	0x04, 0x37
        /*0002*/ 	.short	(.L_7 - .L_6)
.L_6:
        /*0004*/ 	.word	0x00000082


	//----- nvinfo : EIATTR_KPARAM_INFO
	.align		4
.L_7:
        /*0008*/ 	.byte	0x04, 0x17
        /*000a*/ 	.short	(.L_9 - .L_8)
.L_8:
        /*000c*/ 	.word	0x00000000
        /*0010*/ 	.short	0x0001
        /*0012*/ 	.short	0x0008
        /*0014*/ 	.byte	0x00, 0xf0, 0x11, 0x00


	//----- nvinfo : EIATTR_KPARAM_INFO
	.align		4
.L_9:
        /*0018*/ 	.byte	0x04, 0x17
        /*001a*/ 	.short	(.L_11 - .L_10)
.L_10:
        /*001c*/ 	.word	0x00000000
        /*0020*/ 	.short	0x0000
        /*0022*/ 	.short	0x0000
        /*0024*/ 	.byte	0x00, 0xf5, 0x21, 0x00


	//----- nvinfo : EIATTR_SPARSE_MMA_MASK
	.align		4
.L_11:
        /*0028*/ 	.byte	0x03, 0x50
        /*002a*/ 	.short	0x0000


	//----- nvinfo : EIATTR_MAXREG_COUNT
	.align		4
        /*002c*/ 	.byte	0x03, 0x1b
        /*002e*/ 	.short	0x00ff


	//----- nvinfo : EIATTR_MERCURY_ISA_VERSION
	.align		4
        /*0030*/ 	.byte	0x03, 0x5f
        /*0032*/ 	.short	0x0101


	//----- nvinfo : EIATTR_VRC_CTA_INIT_COUNT
	.align		4
        /*0034*/ 	.byte	0x02, 0x4a
	.zero		1
	.zero		1


	//----- nvinfo : EIATTR_EXIT_INSTR_OFFSETS
	.align		4
        /*0038*/ 	.byte	0x04, 0x1c
        /*003a*/ 	.short	(.L_13 - .L_12)


	//   ....[0]....
.L_12:
        /*003c*/ 	.word	0x00000070


	//   ....[1]....
        /*0040*/ 	.word	0x00000a20


	//----- nvinfo : EIATTR_CBANK_PARAM_SIZE
	.align		4
.L_13:
        /*0044*/ 	.byte	0x03, 0x19
        /*0046*/ 	.short	0x000c


	//----- nvinfo : EIATTR_PARAM_CBANK
	.align		4
        /*0048*/ 	.byte	0x04, 0x0a
        /*004a*/ 	.short	(.L_15 - .L_14)
	.align		4
.L_14:
        /*004c*/ 	.word	index@(.nv.constant0._Z12parallelSortPii)
        /*0050*/ 	.short	0x0380
        /*0052*/ 	.short	0x000c


	//----- nvinfo : EIATTR_SW_WAR
	.align		4
.L_15:
        /*0054*/ 	.byte	0x04, 0x36
        /*0056*/ 	.short	(.L_17 - .L_16)
.L_16:
        /*0058*/ 	.word	0x00000008
.L_17:


//--------------------- .nv.callgraph             --------------------------
	.section	.nv.callgraph,"",@"SHT_CUDA_CALLGRAPH"
	.align	4
	.sectionentsize	8
	.align		4
        /*0000*/ 	.word	0x00000000
	.align		4
        /*0004*/ 	.word	0xffffffff
	.align		4
        /*0008*/ 	.word	0x00000000
	.align		4
        /*000c*/ 	.word	0xfffffffe
	.align		4
        /*0010*/ 	.word	0x00000000
	.align		4
        /*0014*/ 	.word	0xfffffffd
	.align		4
        /*0018*/ 	.word	0x00000000
	.align		4
        /*001c*/ 	.word	0xfffffffc


//--------------------- .text._Z12parallelSortPii --------------------------
	.section	.text._Z12parallelSortPii,"ax",@progbits
	.align	128
        .global         _Z12parallelSortPii
        .type           _Z12parallelSortPii,@function
        .size           _Z12parallelSortPii,(.L_x_6 - _Z12parallelSortPii)
        .other          _Z12parallelSortPii,@"STO_CUDA_ENTRY STV_DEFAULT"
_Z12parallelSortPii:
.text._Z12parallelSortPii:
[----:B------:R-:W-:Y:S01]  /*0000*/  LDC R1, c[0x0][0x37c] ;  /* 0x0000df00ff017b82 */ /* 0x000fe20000000800 */
[----:B------:R-:W0:Y:S07]  /*0010*/  S2R R0, SR_TID.X ;  /* 0x0000000000007919 */ /* 0x000e2e0000002100 */
[----:B------:R-:W0:Y:S08]  /*0020*/  S2UR UR4, SR_CTAID.X ;  /* 0x00000000000479c3 */ /* 0x000e300000002500 */
[----:B------:R-:W0:Y:S08]  /*0030*/  LDC R7, c[0x0][0x360] ;  /* 0x0000d800ff077b82 */ /* 0x000e300000000800 */
[----:B------:R-:W1:Y:S01]  /*0040*/  LDC R6, c[0x0][0x388] ;  /* 0x0000e200ff067b82 */ /* 0x000e620000000800 */
[----:B0-----:R-:W-:-:S05]  /*0050*/  IMAD R7, R7, UR4, R0 ;  /* 0x0000000407077c24 */ /* 0x001fca000f8e0200 */
[----:B-1----:R-:W-:-:S13]  /*0060*/  ISETP.GE.AND P0, PT, R7, R6, PT ;  /* 0x000000060700720c */ /* 0x002fda0003f06270 */
[----:B------:R-:W-:Y:S05]  /*0070*/  @P0 EXIT ;  /* 0x000000000000094d */ /* 0x000fea0003800000 */
[----:B------:R-:W0:Y:S01]  /*0080*/  LDC.64 R2, c[0x0][0x380] ;  /* 0x0000e000ff027b82 */ /* 0x000e220000000a00 */
[----:B------:R-:W1:Y:S01]  /*0090*/  LDCU.64 UR6, c[0x0][0x358] ;  /* 0x00006b00ff0677ac */ /* 0x000e620008000a00 */
[----:B------:R-:W-:Y:S02]  /*00a0*/  ISETP.GE.AND P0, PT, R6, 0x1, PT ;  /* 0x000000010600780c */ /* 0x000fe40003f06270 */
[----:B------:R-:W-:Y:S01]  /*00b0*/  CS2R R10, SRZ ;  /* 0x00000000000a7805 */ /* 0x000fe2000001ff00 */
[----:B0-----:R-:W-:-:S05]  /*00c0*/  IMAD.WIDE R4, R7, 0x4, R2 ;  /* 0x0000000407047825 */ /* 0x001fca00078e0202 */
[----:B-1----:R0:W5:Y:S05]  /*00d0*/  LDG.E R0, desc[UR6][R4.64] ;  /* 0x0000000604007981 */ /* 0x00216a000c1e1900 */
[----:B------:R-:W-:Y:S05]  /*00e0*/  @!P0 BRA `(.L_x_0) ;  /* 0x00000008003c8947 */ /* 0x000fea0003800000 */
[C---:B------:R-:W-:Y:S01]  /*00f0*/  ISETP.GE.U32.AND P0, PT, R6.reuse, 0x8, PT ;  /* 0x000000080600780c */ /* 0x040fe20003f06070 */
[----:B------:R-:W-:Y:S01]  /*0100*/  IMAD.MOV.U32 R8, RZ, RZ, RZ ;  /* 0x000000ffff087224 */ /* 0x000fe200078e00ff */
[----:B------:R-:W-:Y:S01]  /*0110*/  LOP3.LUT R12, R6, 0x7, RZ, 0xc0, !PT ;  /* 0x00000007060c7812 */ /* 0x000fe200078ec0ff */
[----:B------:R-:W-:-:S03]  /*0120*/  IMAD.MOV.U32 R10, RZ, RZ, RZ ;  /* 0x000000ffff0a7224 */ /* 0x000fc600078e00ff */
[----:B------:R-:W-:-:S07]  /*0130*/  ISETP.NE.AND P2, PT, R12, RZ, PT ;  /* 0x000000ff0c00720c */ /* 0x000fce0003f45270 */
[----:B------:R-:W-:Y:S06]  /*0140*/  @!P0 BRA `(.L_x_1) ;  /* 0x0000000400108947 */ /* 0x000fec0003800000 */
[----:B------:R-:W1:Y:S01]  /*0150*/  LDCU.64 UR4, c[0x0][0x380] ;  /* 0x00007000ff0477ac */ /* 0x000e620008000a00 */
[----:B------:R-:W-:Y:S01]  /*0160*/  LOP3.LUT R8, R6, 0x7ffffff8, RZ, 0xc0, !PT ;  /* 0x7ffffff806087812 */ /* 0x000fe200078ec0ff */
[----:B------:R-:W-:Y:S01]  /*0170*/  IMAD.MOV.U32 R10, RZ, RZ, RZ ;  /* 0x000000ffff0a7224 */ /* 0x000fe200078e00ff */
[----:B-1----:R-:W-:-:S04]  /*0180*/  UIADD3 UR4, UP0, UPT, UR4, 0x10, URZ ;  /* 0x0000001004047890 */ /* 0x002fc8000ff1e0ff */
[----:B------:R-:W-:Y:S02]  /*0190*/  UIADD3.X UR5, UPT, UPT, URZ, UR5, URZ, UP0, !UPT ;  /* 0x00000005ff057290 */ /* 0x000fe400087fe4ff */
[----:B0-----:R-:W-:Y:S01]  /*01a0*/  IMAD.U32 R4, RZ, RZ, UR4 ;  /* 0x00000004ff047e24 */ /* 0x001fe2000f8e00ff */
[----:B------:R-:W-:-:S03]  /*01b0*/  UMOV UR4, URZ ;  /* 0x000000ff00047c82 */ /* 0x000fc60008000000 */
[----:B------:R-:W-:-:S07]  /*01c0*/  IMAD.U32 R5, RZ, RZ, UR5 ;  /* 0x00000005ff057e24 */ /* 0x000fce000f8e00ff */
.L_x_2:
[----:B------:R-:W2:Y:S04]  /*01d0*/  LDG.E R9, desc[UR6][R4.64+-0x10] ;  /* 0xfffff00604097981 */ /* 0x000ea8000c1e1900 */
[----:B------:R-:W3:Y:S04]  /*01e0*/  LDG.E R11, desc[UR6][R4.64+-0xc] ;  /* 0xfffff406040b7981 */ /* 0x000ee8000c1e1900 */
[----:B------:R-:W4:Y:S04]  /*01f0*/  LDG.E R13, desc[UR6][R4.64+-0x8] ;  /* 0xfffff806040d7981 */ /* 0x000f28000c1e1900 */
[----:B------:R-:W4:Y:S04]  /*0200*/  LDG.E R15, desc[UR6][R4.64+-0x4] ;  /* 0xfffffc06040f7981 */ /* 0x000f28000c1e1900 */
[----:B------:R-:W4:Y:S04]  /*0210*/  LDG.E R17, desc[UR6][R4.64] ;  /* 0x0000000604117981 */ /* 0x000f28000c1e1900 */
[----:B------:R-:W4:Y:S04]  /*0220*/  LDG.E R19, desc[UR6][R4.64+0x4] ;  /* 0x0000040604137981 */ /* 0x000f28000c1e1900 */
[----:B------:R-:W4:Y:S04]  /*0230*/  LDG.E R21, desc[UR6][R4.64+0x8] ;  /* 0x0000080604157981 */ /* 0x000f28000c1e1900 */
[----:B------:R-:W4:Y:S01]  /*0240*/  LDG.E R23, desc[UR6][R4.64+0xc] ;  /* 0x00000c0604177981 */ /* 0x000f22000c1e1900 */
[----:B------:R-:W-:Y:S01]  /*0250*/  UIADD3 UR5, UPT, UPT, UR4, 0x1, URZ ;  /* 0x0000000104057890 */ /* 0x000fe2000fffe0ff */
[----:B--2--5:R-:W-:-:S04]  /*0260*/  ISETP.NE.AND P1, PT, R9, R0, PT ;  /* 0x000000000900720c */ /* 0x024fc80003f25270 */
[----:B------:R-:W-:Y:S02]  /*0270*/  ISETP.GT.AND P1, PT, R7, UR4, !P1 ;  /* 0x0000000407007c0c */ /* 0x000fe4000cf24270 */
[-C--:B---3--:R-:W-:Y:S02]  /*0280*/  ISETP.NE.AND P0, PT, R11, R0.reuse, PT ;  /* 0x000000000b00720c */ /* 0x088fe40003f05270 */
[-C--:B------:R-:W-:Y:S01]  /*0290*/  ISETP.LT.OR P1, PT, R9, R0.reuse, P1 ;  /* 0x000000000900720c */ /* 0x080fe20000f21670 */
[----:B------:R-:W-:Y:S01]  /*02a0*/  VIADD R9, R10, 0x1 ;  /* 0x000000010a097836 */ /* 0x000fe20000000000 */
[----:B------:R-:W-:Y:S01]  /*02b0*/  ISETP.GT.AND P0, PT, R7, UR5, !P0 ;  /* 0x0000000507007c0c */ /* 0x000fe2000c704270 */
[----:B------:R-:W-:Y:S01]  /*02c0*/  UIADD3 UR5, UPT, UPT, UR4, 0x2, URZ ;  /* 0x0000000204057890 */ /* 0x000fe2000fffe0ff */
[-C--:B----4-:R-:W-:Y:S02]  /*02d0*/  ISETP.NE.AND P3, PT, R13, R0.reuse, PT ;  /* 0x000000000d00720c */ /* 0x090fe40003f65270 */
[----:B------:R-:W-:-:S07]  /*02e0*/  ISETP.LT.OR P0, PT, R11, R0, P0 ;  /* 0x000000000b00720c */ /* 0x000fce0000701670 */
[----:B------:R-:W-:Y:S01]  /*02f0*/  @!P1 IMAD.MOV R9, RZ, RZ, R10 ;  /* 0x000000ffff099224 */ /* 0x000fe200078e020a */
[----:B------:R-:W-:Y:S01]  /*0300*/  ISETP.GT.AND P1, PT, R7, UR5, !P3 ;  /* 0x0000000507007c0c */ /* 0x000fe2000df24270 */
[----:B------:R-:W-:Y:S01]  /*0310*/  UIADD3 UR5, UPT, UPT, UR4, 0x3, URZ ;  /* 0x0000000304057890 */ /* 0x000fe2000fffe0ff */
[-C--:B------:R-:W-:Y:S01]  /*0320*/  ISETP.NE.AND P3, PT, R15, R0.reuse, PT ;  /* 0x000000000f00720c */ /* 0x080fe20003f65270 */
[----:B------:R-:W-:Y:S01]  /*0330*/  VIADD R10, R9, 0x1 ;  /* 0x00000001090a7836 */ /* 0x000fe20000000000 */
[----:B------:R-:W-:Y:S01]  /*0340*/  ISETP.LT.OR P1, PT, R13, R0, P1 ;  /* 0x000000000d00720c */ /* 0x000fe20000f21670 */
[----:B------:R-:W-:Y:S02]  /*0350*/  @!P0 IMAD.MOV R10, RZ, RZ, R9 ;  /* 0x000000ffff0a8224 */ /* 0x000fe400078e0209 */
[----:B------:R-:W-:Y:S01]  /*0360*/  ISETP.GT.AND P3, PT, R7, UR5, !P3 ;  /* 0x0000000507007c0c */ /* 0x000fe2000df64270 */
[----:B------:R-:W-:Y:S01]  /*0370*/  UIADD3 UR5, UPT, UPT, UR4, 0x4, URZ ;  /* 0x0000000404057890 */ /* 0x000fe2000fffe0ff */
[----:B------:R-:W-:-:S02]  /*0380*/  VIADD R9, R10, 0x1 ;  /* 0x000000010a097836 */ /* 0x000fc40000000000 */
[-C--:B------:R-:W-:Y:S02]  /*0390*/  ISETP.LT.OR P0, PT, R15, R0.reuse, P3 ;  /* 0x000000000f00720c */ /* 0x080fe40001f01670 */
[----:B------:R-:W-:-:S04]  /*03a0*/  ISETP.NE.AND P3, PT, R17, R0, PT ;  /* 0x000000001100720c */ /* 0x000fc80003f65270 */
[----:B------:R-:W-:Y:S01]  /*03b0*/  @!P1 IMAD.MOV R9, RZ, RZ, R10 ;  /* 0x000000ffff099224 */ /* 0x000fe200078e020a */
[----:B------:R-:W-:Y:S01]  /*03c0*/  ISETP.GT.AND P1, PT, R7, UR5, !P3 ;  /* 0x0000000507007c0c */ /* 0x000fe2000df24270 */
[----:B------:R-:W-:Y:S01]  /*03d0*/  UIADD3 UR5, UPT, UPT, UR4, 0x5, URZ ;  /* 0x0000000504057890 */ /* 0x000fe2000fffe0ff */
[-C--:B------:R-:W-:Y:S01]  /*03e0*/  ISETP.NE.AND P3, PT, R19, R0.reuse, PT ;  /* 0x000000001300720c */ /* 0x080fe20003f65270 */
[----:B------:R-:W-:Y:S01]  /*03f0*/  VIADD R10, R9, 0x1 ;  /* 0x00000001090a7836 */ /* 0x000fe20000000000 */
[-C--:B------:R-:W-:Y:S02]  /*0400*/  ISETP.LT.OR P1, PT, R17, R0.reuse, P1 ;  /* 0x000000001100720c */ /* 0x080fe40000f21670 */
[----:B------:R-:W-:Y:S01]  /*0410*/  @!P0 IMAD.MOV R10, RZ, RZ, R9 ;  /* 0x000000ffff0a8224 */ /* 0x000fe200078e0209 */
[----:B------:R-:W-:Y:S01]  /*0420*/  ISETP.GT.AND P3, PT, R7, UR5, !P3 ;  /* 0x0000000507007c0c */ /* 0x000fe2000df64270 */
[----:B------:R-:W-:Y:S02]  /*0430*/  UIADD3 UR5, UPT, UPT, UR4, 0x6, URZ ;  /* 0x0000000604057890 */ /* 0x000fe4000fffe0ff */
[----:B------:R-:W-:Y:S01]  /*0440*/  VIADD R9, R10, 0x1 ;  /* 0x000000010a097836 */ /* 0x000fe20000000000 */
[----:B------:R-:W-:-:S02]  /*0450*/  ISETP.LT.OR P0, PT, R19, R0, P3 ;  /* 0x000000001300720c */ /* 0x000fc40001f01670 */
[----:B------:R-:W-:-:S04]  /*0460*/  ISETP.NE.AND P3, PT, R21, R0, PT ;  /* 0x000000001500720c */ /* 0x000fc80003f65270 */
[----:B------:R-:W-:Y:S01]  /*0470*/  @!P1 IMAD.MOV R9, RZ, RZ, R10 ;  /* 0x000000ffff099224 */ /* 0x000fe200078e020a */
[----:B------:R-:W-:Y:S01]  /*0480*/  ISETP.GT.AND P1, PT, R7, UR5, !P3 ;  /* 0x0000000507007c0c */ /* 0x000fe2000df24270 */
[----:B------:R-:W-:Y:S01]  /*0490*/  UIADD3 UR5, UPT, UPT, UR4, 0x7, URZ ;  /* 0x0000000704057890 */ /* 0x000fe2000fffe0ff */
[-C--:B------:R-:W-:Y:S01]  /*04a0*/  ISETP.NE.AND P3, PT, R23, R0.reuse, PT ;  /* 0x000000001700720c */ /* 0x080fe20003f65270 */
[----:B------:R-:W-:Y:S01]  /*04b0*/  UIADD3 UR4, UPT, UPT, UR4, 0x8, URZ ;  /* 0x0000000804047890 */ /* 0x000fe2000fffe0ff */
[----:B------:R-:W-:Y:S01]  /*04c0*/  ISETP.LT.OR P1, PT, R21, R0, P1 ;  /* 0x000000001500720c */ /* 0x000fe20000f21670 */
[----:B------:R-:W-:Y:S02]  /*04d0*/  VIADD R10, R9, 0x1 ;  /* 0x00000001090a7836 */ /* 0x000fe40000000000 */
[----:B------:R-:W-:Y:S01]  /*04e0*/  ISETP.GT.AND P3, PT, R7, UR5, !P3 ;  /* 0x0000000507007c0c */ /* 0x000fe2000df64270 */
[----:B------:R-:W-:Y:S01]  /*04f0*/  @!P0 IMAD.MOV R10, RZ, RZ, R9 ;  /* 0x000000ffff0a8224 */ /* 0x000fe200078e0209 */
[----:B------:R-:W-:-:S02]  /*0500*/  ISETP.NE.AND P0, PT, R8, UR4, PT ;  /* 0x0000000408007c0c */ /* 0x000fc4000bf05270 */
[----:B------:R-:W-:Y:S01]  /*0510*/  ISETP.LT.OR P3, PT, R23, R0, P3 ;  /* 0x000000001700720c */ /* 0x000fe20001f61670 */
[----:B------:R-:W-:-:S05]  /*0520*/  VIADD R9, R10, 0x1 ;  /* 0x000000010a097836 */ /* 0x000fca0000000000 */
[----:B------:R-:W-:Y:S01]  /*0530*/  @!P1 IMAD.MOV R9, RZ, RZ, R10 ;  /* 0x000000ffff099224 */ /* 0x000fe200078e020a */
[----:B------:R-:W-:-:S03]  /*0540*/  IADD3 R4, P1, PT, R4, 0x20, RZ ;  /* 0x0000002004047810 */ /* 0x000fc60007f3e0ff */
[----:B------:R-:W-:Y:S02]  /*0550*/  VIADD R10, R9, 0x1 ;  /* 0x00000001090a7836 */ /* 0x000fe40000000000 */
[----:B------:R-:W-:Y:S02]  /*0560*/  IMAD.X R5, RZ, RZ, R5, P1 ;  /* 0x000000ffff057224 */ /* 0x000fe400008e0605 */
[----:B------:R-:W-:Y:S01]  /*0570*/  @!P3 IMAD.MOV R10, RZ, RZ, R9 ;  /* 0x000000ffff0ab224 */ /* 0x000fe200078e0209 */
[----:B------:R-:W-:Y:S06]  /*0580*/  @P0 BRA `(.L_x_2) ;  /* 0xfffffffc00100947 */ /* 0x000fec000383ffff */
.L_x_1:
[----:B------:R-:W-:Y:S05]  /*0590*/  @!P2 BRA `(.L_x_3) ;  /* 0x00000004000ca947 */ /* 0x000fea0003800000 */
[----:B------:R-:W-:Y:S02]  /*05a0*/  ISETP.GE.U32.AND P0, PT, R12, 0x4, PT ;  /* 0x000000040c00780c */ /* 0x000fe40003f06070 */
[----:B------:R-:W-:-:S04]  /*05b0*/  LOP3.LUT R14, R6, 0x3, RZ, 0xc0, !PT ;  /* 0x00000003060e7812 */ /* 0x000fc800078ec0ff */
[----:B------:R-:W-:-:S07]  /*05c0*/  ISETP.NE.AND P2, PT, R14, RZ, PT ;  /* 0x000000ff0e00720c */ /* 0x000fce0003f45270 */
[----:B------:R-:W-:Y:S06]  /*05d0*/  @!P0 BRA `(.L_x_4) ;  /* 0x0000000000748947 */ /* 0x000fec0003800000 */
[----:B0-----:R-:W-:-:S05]  /*05e0*/  IMAD.WIDE.U32 R4, R8, 0x4, R2 ;  /* 0x0000000408047825 */ /* 0x001fca00078e0002 */
[----:B------:R-:W2:Y:S04]  /*05f0*/  LDG.E R9, desc[UR6][R4.64] ;  /* 0x0000000604097981 */ /* 0x000ea8000c1e1900 */
[----:B------:R-:W3:Y:S04]  /*0600*/  LDG.E R11, desc[UR6][R4.64+0x4] ;  /* 0x00000406040b7981 */ /* 0x000ee8000c1e1900 */
[----:B------:R-:W4:Y:S04]  /*0610*/  LDG.E R13, desc[UR6][R4.64+0x8] ;  /* 0x00000806040d7981 */ /* 0x000f28000c1e1900 */
[----:B------:R0:W4:Y:S01]  /*0620*/  LDG.E R15, desc[UR6][R4.64+0xc] ;  /* 0x00000c06040f7981 */ /* 0x000122000c1e1900 */
[----:B------:R-:W-:-:S02]  /*0630*/  VIADD R12, R8, 0x1 ;  /* 0x00000001080c7836 */ /* 0x000fc40000000000 */
[----:B0-----:R-:W-:Y:S01]  /*0640*/  VIADD R4, R8, 0x3 ;  /* 0x0000000308047836 */ /* 0x001fe20000000000 */
[----:B--2--5:R-:W-:-:S04]  /*0650*/  ISETP.NE.AND P1, PT, R9, R0, PT ;  /* 0x000000000900720c */ /* 0x024fc80003f25270 */
[-C--:B------:R-:W-:Y:S02]  /*0660*/  ISETP.LT.AND P1, PT, R8, R7.reuse, !P1 ;  /* 0x000000070800720c */ /* 0x080fe40004f21270 */
[-C--:B---3--:R-:W-:Y:S02]  /*0670*/  ISETP.NE.AND P0, PT, R11, R0.reuse, PT ;  /* 0x000000000b00720c */ /* 0x088fe40003f05270 */
[-C--:B------:R-:W-:Y:S01]  /*0680*/  ISETP.LT.OR P1, PT, R9, R0.reuse, P1 ;  /* 0x000000000900720c */ /* 0x080fe20000f21670 */
[----:B------:R-:W-:Y:S01]  /*0690*/  VIADD R9, R10, 0x1 ;  /* 0x000000010a097836 */ /* 0x000fe20000000000 */
[----:B------:R-:W-:Y:S01]  /*06a0*/  ISETP.LT.AND P0, PT, R12, R7, !P0 ;  /* 0x000000070c00720c */ /* 0x000fe20004701270 */
[C---:B------:R-:W-:Y:S01]  /*06b0*/  VIADD R12, R8.reuse, 0x2 ;  /* 0x00000002080c7836 */ /* 0x040fe20000000000 */
[-C--:B----4-:R-:W-:Y:S01]  /*06c0*/  ISETP.NE.AND P3, PT, R13, R0.reuse, PT ;  /* 0x000000000d00720c */ /* 0x090fe20003f65270 */
[----:B------:R-:W-:Y:S01]  /*06d0*/  VIADD R8, R8, 0x4 ;  /* 0x0000000408087836 */ /* 0x000fe20000000000 */
[----:B------:R-:W-:-:S02]  /*06e0*/  ISETP.LT.OR P0, PT, R11, R0, P0 ;  /* 0x000000000b00720c */ /* 0x000fc40000701670 */
[----:B------:R-:W-:-:S05]  /*06f0*/  ISETP.LT.AND P3, PT, R12, R7, !P3 ;  /* 0x000000070c00720c */ /* 0x000fca0005f61270 */
[----:B------:R-:W-:Y:S01]  /*0700*/  @!P1 IMAD.MOV R9, RZ, RZ, R10 ;  /* 0x000000ffff099224 */ /* 0x000fe200078e020a */
[-C--:B------:R-:W-:Y:S02]  /*0710*/  ISETP.LT.OR P1, PT, R13, R0.reuse, P3 ;  /* 0x000000000d00720c */ /* 0x080fe40001f21670 */
[----:B------:R-:W-:Y:S01]  /*0720*/  ISETP.NE.AND P3, PT, R15, R0, PT ;  /* 0x000000000f00720c */ /* 0x000fe20003f65270 */
[----:B------:R-:W-:Y:S02]  /*0730*/  VIADD R5, R9, 0x1 ;  /* 0x0000000109057836 */ /* 0x000fe40000000000 */
[----:B------:R-:W-:Y:S01]  /*0740*/  @!P0 IMAD.MOV R5, RZ, RZ, R9 ;  /* 0x000000ffff058224 */ /* 0x000fe200078e0209 */
[----:B------:R-:W-:-:S03]  /*0750*/  ISETP.LT.AND P3, PT, R4, R7, !P3 ;  /* 0x000000070400720c */ /* 0x000fc60005f61270 */
[----:B------:R-:W-:Y:S01]  /*0760*/  VIADD R4, R5, 0x1 ;  /* 0x0000000105047836 */ /* 0x000fe20000000000 */
[----:B------:R-:W-:-:S03]  /*0770*/  ISETP.LT.OR P3, PT, R15, R0, P3 ;  /* 0x000000000f00720c */ /* 0x000fc60001f61670 */
[----:B------:R-:W-:-:S04]  /*0780*/  @!P1 IMAD.MOV R4, RZ, RZ, R5 ;  /* 0x000000ffff049224 */ /* 0x000fc800078e0205 */
[----:B------:R-:W-:-:S06]  /*0790*/  VIADD R10, R4, 0x1 ;  /* 0x00000001040a7836 */ /* 0x000fcc0000000000 */
[----:B------:R-:W-:-:S07]  /*07a0*/  @!P3 IMAD.MOV R10, RZ, RZ, R4 ;  /* 0x000000ffff0ab224 */ /* 0x000fce00078e0204 */
.L_x_4:
[----:B------:R-:W-:Y:S05]  /*07b0*/  @!P2 BRA `(.L_x_3) ;  /* 0x000000000084a947 */ /* 0x000fea0003800000 */
[----:B------:R-:W-:-:S13]  /*07c0*/  ISETP.NE.AND P3, PT, R14, 0x1, PT ;  /* 0x000000010e00780c */ /* 0x000fda0003f65270 */
[----:B0-----:R-:W-:-:S05]  /*07d0*/  @P3 IMAD.WIDE.U32 R4, R8, 0x4, R2 ;  /* 0x0000000408043825 */ /* 0x001fca00078e0002 */
[----:B------:R-:W2:Y:S01]  /*07e0*/  @P3 LDG.E R9, desc[UR6][R4.64] ;  /* 0x0000000604093981 */ /* 0x000ea2000c1e1900 */
[----:B------:R-:W-:-:S03]  /*07f0*/  LOP3.LUT R6, R6, 0x1, RZ, 0xc0, !PT ;  /* 0x0000000106067812 */ /* 0x000fc600078ec0ff */
[----:B------:R-:W3:Y:S01]  /*0800*/  @P3 LDG.E R11, desc[UR6][R4.64+0x4] ;  /* 0x00000406040b3981 */ /* 0x000ee2000c1e1900 */
[----:B------:R-:W-:Y:S01]  /*0810*/  ISETP.NE.U32.AND P2, PT, R6, 0x1, PT ;  /* 0x000000010600780c */ /* 0x000fe20003f45070 */
[----:B------:R-:W-:Y:S01]  /*0820*/  @P3 VIADD R6, R8, 0x1 ;  /* 0x0000000108063836 */ /* 0x000fe20000000000 */
[----:B--2--5:R-:W-:-:S04]  /*0830*/  @P3 ISETP.NE.AND P0, PT, R9, R0, PT ;  /* 0x000000000900320c */ /* 0x024fc80003f05270 */
[C---:B------:R-:W-:Y:S01]  /*0840*/  @P3 ISETP.LT.AND P0, PT, R8.reuse, R7, !P0 ;  /* 0x000000070800320c */ /* 0x040fe20004701270 */
[----:B------:R-:W-:-:S06]  /*0850*/  @P3 VIADD R8, R8, 0x2 ;  /* 0x0000000208083836 */ /* 0x000fcc0000000000 */
[----:B------:R-:W-:-:S06]  /*0860*/  @!P2 IMAD.WIDE.U32 R2, R8, 0x4, R2 ;  /* 0x000000040802a825 */ /* 0x000fcc00078e0002 */
[----:B------:R0:W2:Y:S01]  /*0870*/  @!P2 LDG.E R3, desc[UR6][R2.64] ;  /* 0x000000060203a981 */ /* 0x0000a2000c1e1900 */
[-C--:B------:R-:W-:Y:S02]  /*0880*/  @P3 ISETP.LT.OR P0, PT, R9, R0.reuse, P0 ;  /* 0x000000000900320c */ /* 0x080fe40000701670 */
[----:B---3--:R-:W-:Y:S02]  /*0890*/  @P3 ISETP.NE.AND P4, PT, R11, R0, PT ;  /* 0x000000000b00320c */ /* 0x008fe40003f85270 */
[----:B------:R-:W-:Y:S02]  /*08a0*/  PLOP3.LUT P1, PT, PT, PT, PT, 0x80, 0x8 ;  /* 0x000000000008781c */ /* 0x000fe40003f2f070 */
[----:B------:R-:W-:Y:S02]  /*08b0*/  @P3 PLOP3.LUT P1, PT, P0, PT, PT, 0x80, 0x8 ;  /* 0x000000000008381c */ /* 0x000fe4000072f070 */
[----:B------:R-:W-:-:S04]  /*08c0*/  @P3 ISETP.LT.AND P4, PT, R6, R7, !P4 ;  /* 0x000000070600320c */ /* 0x000fc80006781270 */
[----:B------:R-:W-:Y:S02]  /*08d0*/  @P3 ISETP.LT.OR P4, PT, R11, R0, P4 ;  /* 0x000000000b00320c */ /* 0x000fe40002781670 */
[----:B------:R-:W-:Y:S02]  /*08e0*/  PLOP3.LUT P0, PT, PT, PT, PT, 0x80, 0x8 ;  /* 0x000000000008781c */ /* 0x000fe40003f0f070 */
[----:B------:R-:W-:Y:S01]  /*08f0*/  @P3 PLOP3.LUT P0, PT, P4, PT, PT, 0x80, 0x8 ;  /* 0x000000000008381c */ /* 0x000fe2000270f070 */
[----:B------:R-:W-:Y:S02]  /*0900*/  @P3 VIADD R4, R10, 0x1 ;  /* 0x000000010a043836 */ /* 0x000fe40000000000 */
[----:B------:R-:W-:-:S04]  /*0910*/  @!P1 IMAD.MOV R4, RZ, RZ, R10 ;  /* 0x000000ffff049224 */ /* 0x000fc800078e020a */
[----:B0-----:R-:W-:-:S06]  /*0920*/  @P3 VIADD R2, R4, 0x1 ;  /* 0x0000000104023836 */ /* 0x001fcc0000000000 */
[----:B------:R-:W-:-:S04]  /*0930*/  @!P0 IMAD.MOV R2, RZ, RZ, R4 ;  /* 0x000000ffff028224 */ /* 0x000fc800078e0204 */
[----:B------:R-:W-:-:S04]  /*0940*/  @P3 IMAD.MOV.U32 R10, RZ, RZ, R2 ;  /* 0x000000ffff0a3224 */ /* 0x000fc800078e0002 */
[----:B------:R-:W-:Y:S01]  /*0950*/  @!P2 VIADD R2, R10, 0x1 ;  /* 0x000000010a02a836 */ /* 0x000fe20000000000 */
[----:B--2---:R-:W-:-:S04]  /*0960*/  @!P2 ISETP.NE.AND P4, PT, R3, R0, PT ;  /* 0x000000000300a20c */ /* 0x004fc80003f85270 */
[----:B------:R-:W-:-:S04]  /*0970*/  @!P2 ISETP.LT.AND P1, PT, R8, R7, !P4 ;  /* 0x000000070800a20c */ /* 0x000fc80006721270 */
[----:B------:R-:W-:Y:S02]  /*0980*/  @!P2 ISETP.LT.OR P4, PT, R3, R0, P1 ;  /* 0x000000000300a20c */ /* 0x000fe40000f81670 */
[----:B------:R-:W-:Y:S02]  /*0990*/  PLOP3.LUT P1, PT, PT, PT, PT, 0x80, 0x8 ;  /* 0x000000000008781c */ /* 0x000fe40003f2f070 */
[----:B------:R-:W-:-:S13]  /*09a0*/  @!P2 PLOP3.LUT P1, PT, P4, PT, PT, 0x80, 0x8 ;  /* 0x000000000008a81c */ /* 0x000fda000272f070 */
[----:B------:R-:W-:-:S04]  /*09b0*/  @!P1 IMAD.MOV R2, RZ, RZ, R10 ;  /* 0x000000ffff029224 */ /* 0x000fc800078e020a */
[----:B------:R-:W-:-:S07]  /*09c0*/  @!P2 IMAD.MOV.U32 R10, RZ, RZ, R2 ;  /* 0x000000ffff0aa224 */ /* 0x000fce00078e0002 */
.L_x_3:
[----:B------:R-:W-:-:S07]  /*09d0*/  IMAD.MOV.U32 R11, RZ, RZ, RZ ;  /* 0x000000ffff0b7224 */ /* 0x000fce00078e00ff */
.L_x_0:
[----:B------:R-:W1:Y:S02]  /*09e0*/  LDCU.64 UR4, c[0x0][0x380] ;  /* 0x00007000ff0477ac */ /* 0x000e640008000a00 */
[----:B-1----:R-:W-:-:S04]  /*09f0*/  LEA R2, P0, R10, UR4, 0x2 ;  /* 0x000000040a027c11 */ /* 0x002fc8000f8010ff */
[----:B------:R-:W-:-:S05]  /*0a00*/  LEA.HI.X R3, R10, UR5, R11, 0x2, P0 ;  /* 0x000000050a037c11 */ /* 0x000fca00080f140b */
[----:B-----5:R-:W-:Y:S01]  /*0a10*/  STG.E desc[UR6][R2.64], R0 ;  /* 0x0000000002007986 */ /* 0x020fe2000c101906 */
[----:B------:R-:W-:Y:S05]  /*0a20*/  EXIT ;  /* 0x000000000000794d */ /* 0x000fea0003800000 */
.L_x_5:
[----:B------:R-:W-:-:S00]  /*0a30*/  BRA `(.L_x_5) ;  /* 0xfffffffc00fc7947 */ /* 0x000fc0000383ffff */
[----:B------:R-:W-:-:S00]  /*0a40*/  NOP ;  /* 0x0000000000007918 */ /* 0x000fc00000000000 */
        /* <DEDUP_REMOVED lines=11> */
.L_x_6:


//--------------------- .nv.shared.reserved.0     --------------------------
	.section	.nv.shared.reserved.0,"aw",@nobits
	.weak		__nv_reservedSMEM_offset_0_alias
	.size		__nv_reservedSMEM_offset_0_alias, 0, 64
	.other		__nv_reservedSMEM_offset_0_alias,@"STO_CUDA_RESERVED_SHARED STV_DEFAULT"
__nv_reservedSMEM_offset_0_alias:
	.zero		0
	.zero		64


//--------------------- .nv.constant0._Z12parallelSortPii --------------------------
	.section	.nv.constant0._Z12parallelSortPii,"a",@progbits
	.sectionflags	@""
	.align	4
.nv.constant0._Z12parallelSortPii:
	.zero		908


//--------------------- SYMBOLS --------------------------

	.type		.nv.reservedSmem.offset0,@object
	.size		.nv.reservedSmem.offset0,0x4
